//
// Generated by NVIDIA NVVM Compiler
//
// Compiler Build ID: CL-36424714
// Cuda compilation tools, release 13.0, V13.0.88
// Based on NVVM 20.0.0
//

.version 9.0
.target sm_100
.address_size 64

	// .globl	_Z6xorsumPiS_

.visible .entry _Z6xorsumPiS_(
	.param .u64 .ptr .align 1 _Z6xorsumPiS__param_0,
	.param .u64 .ptr .align 1 _Z6xorsumPiS__param_1
)
{
	.reg .pred 	%p<8>;
	.reg .b32 	%r<24>;
	.reg .b64 	%rd<11>;

	ld.param.u64 	%rd4, [_Z6xorsumPiS__param_0];
	ld.param.u64 	%rd5, [_Z6xorsumPiS__param_1];
	cvta.to.global.u64 	%rd1, %rd4;
	cvta.to.global.u64 	%rd2, %rd5;
	mov.u32 	%r1, %tid.x;
	mov.u32 	%r11, %ctaid.x;
	mov.u32 	%r2, %ntid.x;
	mad.lo.s32 	%r3, %r11, %r2, %r1;
	setp.lt.u32 	%p1, %r2, 2;
	@%p1 bra 	$L__BB0_6;
	mul.wide.s32 	%rd6, %r3, 4;
	add.s64 	%rd3, %rd1, %rd6;
	mov.u32 	%r21, %r2;
$L__BB0_2:
	mov.u32 	%r4, %r21;
	shr.u32 	%r21, %r4, 1;
	setp.ge.u32 	%p2, %r1, %r21;
	@%p2 bra 	$L__BB0_5;
	add.s32 	%r12, %r21, %r3;
	ld.global.u32 	%r13, [%rd2];
	setp.ge.s32 	%p3, %r12, %r13;
	@%p3 bra 	$L__BB0_5;
	ld.global.u32 	%r14, [%rd3];
	shl.b32 	%r15, %r21, 2;
	cvt.u64.u32 	%rd7, %r15;
	add.s64 	%rd8, %rd3, %rd7;
	ld.global.u32 	%r16, [%rd8];
	xor.b32  	%r17, %r16, %r14;
	st.global.u32 	[%rd3], %r17;
$L__BB0_5:
	bar.sync 	0;
	setp.gt.u32 	%p4, %r4, 3;
	@%p4 bra 	$L__BB0_2;
$L__BB0_6:
	bar.sync 	0;
	setp.ne.s32 	%p5, %r3, 0;
	@%p5 bra 	$L__BB0_10;
	ld.global.u32 	%r18, [%rd2];
	setp.ge.s32 	%p6, %r2, %r18;
	@%p6 bra 	$L__BB0_10;
	ld.global.u32 	%r22, [%rd1];
	mov.u32 	%r23, %r2;
$L__BB0_9:
	mul.wide.s32 	%rd9, %r23, 4;
	add.s64 	%rd10, %rd1, %rd9;
	ld.global.u32 	%r19, [%rd10];
	xor.b32  	%r22, %r19, %r22;
	st.global.u32 	[%rd1], %r22;
	add.s32 	%r23, %r23, %r2;
	ld.global.u32 	%r20, [%rd2];
	setp.lt.s32 	%p7, %r23, %r20;
	@%p7 bra 	$L__BB0_9;
$L__BB0_10:
	ret;

}


// ===== COMPILED SASS (sm_100) =====

	.target	sm_100

	.elftype	@"ET_EXEC"


//--------------------- .note.nv.tkinfo           --------------------------
	.section	.note.nv.tkinfo,"",@"SHT_NOTE"
	.sectionflags	@"SHF_NOTE_NV_TKINFO"
	.tkinfo
        /*0018*/ 	.word	0x00000002
        /*0030*/ 	.string	""
        /*0030*/ 	.string	"ptxas"
        /*0030*/ 	.string	"Cuda compilation tools, release 13.0, V13.0.88"
        /*0030*/ 	.string	"Build cuda_13.0.r13.0/compiler.36424714_0"
        /*0030*/ 	.string	"-arch sm_100 -m 64 "



//--------------------- .note.nv.cuinfo           --------------------------
	.section	.note.nv.cuinfo,"",@"SHT_NOTE"
	.sectionflags	@"SHF_NOTE_NV_CUINFO"
        /*0018*/ 	.short	0x0002
        /*001a*/ 	.short	0x0064
        /*001c*/ 	.short	0x0082
	.zero		2


//--------------------- .nv.info                  --------------------------
	.section	.nv.info,"",@"SHT_CUDA_INFO"
	.align	4


	//----- nvinfo : EIATTR_REGCOUNT
	.align		4
        /*0000*/ 	.byte	0x04, 0x2f
        /*0002*/ 	.short	(.L_1 - .L_0)
	.align		4
.L_0:
        /*0004*/ 	.word	index@(_Z6xorsumPiS_)
        /*0008*/ 	.word	0x00000010


	//----- nvinfo : EIATTR_FRAME_SIZE
	.align		4
.L_1:
        /*000c*/ 	.byte	0x04, 0x11
        /*000e*/ 	.short	(.L_3 - .L_2)
	.align		4
.L_2:
        /*0010*/ 	.word	index@(_Z6xorsumPiS_)
        /*0014*/ 	.word	0x00000000


	//----- nvinfo : EIATTR_MIN_STACK_SIZE
	.align		4
.L_3:
        /*0018*/ 	.byte	0x04, 0x12
        /*001a*/ 	.short	(.L_5 - .L_4)
	.align		4
.L_4:
        /*001c*/ 	.word	index@(_Z6xorsumPiS_)
        /*0020*/ 	.word	0x00000000
.L_5:


//--------------------- .nv.compat                --------------------------
	.section	.nv.compat,"",@"SHT_CUDA_COMPAT_INFO"
	.align	4
        /*0000*/ 	.byte	0x02, 0x09, 0x00, 0x00, 0x02, 0x02, 0x01, 0x00, 0x02, 0x05, 0x05, 0x00, 0x03, 0x07, 0x01, 0x01
        /*0010*/ 	.byte	0x02, 0x03, 0x00, 0x00, 0x02, 0x06, 0x01, 0x00, 0x04, 0x0b, 0x08, 0x00, 0x09, 0x00, 0x00, 0x00
        /*0020*/ 	.byte	0x00, 0x00, 0x00, 0x00


//--------------------- .nv.info._Z6xorsumPiS_    --------------------------
	.section	.nv.info._Z6xorsumPiS_,"",@"SHT_CUDA_INFO"
	.sectionflags	@""
	.align	4


	//----- nvinfo : EIATTR_CUDA_API_VERSION
	.align		4
        /*0000*/ 	.byte	0x04, 0x37
        /*0002*/ 	.short	(.L_7 - .L_6)
.L_6:
        /*0004*/ 	.word	0x00000082


	//----- nvinfo : EIATTR_KPARAM_INFO
	.align		4
.L_7:
        /*0008*/ 	.byte	0x04, 0x17
        /*000a*/ 	.short	(.L_9 - .L_8)
.L_8:
        /*000c*/ 	.word	0x00000000
        /*0010*/ 	.short	0x0001
        /*0012*/ 	.short	0x0008
        /*0014*/ 	.byte	0x00, 0xf5, 0x21, 0x00


	//----- nvinfo : EIATTR_KPARAM_INFO
	.align		4
.L_9:
        /*0018*/ 	.byte	0x04, 0x17
        /*001a*/ 	.short	(.L_11 - .L_10)
.L_10:
        /*001c*/ 	.word	0x00000000
        /*0020*/ 	.short	0x0000
        /*0022*/ 	.short	0x0000
        /*0024*/ 	.byte	0x00, 0xf5, 0x21, 0x00


	//----- nvinfo : EIATTR_SPARSE_MMA_MASK
	.align		4
.L_11:
        /*0028*/ 	.byte	0x03, 0x50
        /*002a*/ 	.short	0x0000


	//----- nvinfo : EIATTR_MAXREG_COUNT
	.align		4
        /*002c*/ 	.byte	0x03, 0x1b
        /*002e*/ 	.short	0x00ff


	//----- nvinfo : EIATTR_NUM_BARRIERS
	.align		4
        /*0030*/ 	.byte	0x02, 0x4c
        /*0032*/ 	.byte	0x01
	.zero		1


	//----- nvinfo : EIATTR_MERCURY_ISA_VERSION
	.align		4
        /*0034*/ 	.byte	0x03, 0x5f
        /*0036*/ 	.short	0x0101


	//----- nvinfo : EIATTR_VRC_CTA_INIT_COUNT
	.align		4
        /*0038*/ 	.byte	0x02, 0x4a
	.zero		1
	.zero		1


	//----- nvinfo : EIATTR_EXIT_INSTR_OFFSETS
	.align		4
        /*003c*/ 	.byte	0x04, 0x1c
        /*003e*/ 	.short	(.L_13 - .L_12)


	//   ....[0]....
.L_12:
        /*0040*/ 	.word	0x00000210


	//   ....[1]....
        /*0044*/ 	.word	0x00000250


	//   ....[2]....
        /*0048*/ 	.word	0x00000320


	//----- nvinfo : EIATTR_CRS_STACK_SIZE
	.align		4
.L_13:
        /*004c*/ 	.byte	0x04, 0x1e
        /*004e*/ 	.short	(.L_15 - .L_14)
.L_14:
        /*0050*/ 	.word	0x00000000


	//----- nvinfo : EIATTR_CBANK_PARAM_SIZE
	.align		4
.L_15:
        /*0054*/ 	.byte	0x03, 0x19
        /*0056*/ 	.short	0x0010


	//----- nvinfo : EIATTR_PARAM_CBANK
	.align		4
        /*0058*/ 	.byte	0x04, 0x0a
        /*005a*/ 	.short	(.L_17 - .L_16)
	.align		4
.L_16:
        /*005c*/ 	.word	index@(.nv.constant0._Z6xorsumPiS_)
        /*0060*/ 	.short	0x0380
        /*0062*/ 	.short	0x0010


	//----- nvinfo : EIATTR_SW_WAR
	.align		4
.L_17:
        /*0064*/ 	.byte	0x04, 0x36
        /*0066*/ 	.short	(.L_19 - .L_18)
.L_18:
        /*0068*/ 	.word	0x00000008
.L_19:


//--------------------- .nv.callgraph             --------------------------
	.section	.nv.callgraph,"",@"SHT_CUDA_CALLGRAPH"
	.align	4
	.sectionentsize	8
	.align		4
        /*0000*/ 	.word	0x00000000
	.align		4
        /*0004*/ 	.word	0xffffffff
	.align		4
        /*0008*/ 	.word	0x00000000
	.align		4
        /*000c*/ 	.word	0xfffffffe
	.align		4
        /*0010*/ 	.word	0x00000000
	.align		4
        /*0014*/ 	.word	0xfffffffd
	.align		4
        /*0018*/ 	.word	0x00000000
	.align		4
        /*001c*/ 	.word	0xfffffffc


//--------------------- .text._Z6xorsumPiS_       --------------------------
	.section	.text._Z6xorsumPiS_,"ax",@progbits
	.align	128
        .global         _Z6xorsumPiS_
        .type           _Z6xorsumPiS_,@function
        .size           _Z6xorsumPiS_,(.L_x_6 - _Z6xorsumPiS_)
        .other          _Z6xorsumPiS_,@"STO_CUDA_ENTRY STV_DEFAULT"
_Z6xorsumPiS_:
.text._Z6xorsumPiS_:
[----:B------:R-:W-:Y:S08]  /*0000*/  LDC R1, c[0x0][0x37c] ;  /* 0x0000df00ff017b82 */ /* 0x000ff00000000800 */
[----:B------:R-:W0:Y:S01]  /*0010*/  LDC R0, c[0x0][0x360] ;  /* 0x0000d800ff007b82 */ /* 0x000e220000000800 */
[----:B------:R-:W1:Y:S01]  /*0020*/  S2R R11, SR_TID.X ;  /* 0x00000000000b7919 */ /* 0x000e620000002100 */
[----:B------:R-:W2:Y:S06]  /*0030*/  LDCU.64 UR4, c[0x0][0x358] ;  /* 0x00006b00ff0477ac */ /* 0x000eac0008000a00 */
[----:B------:R-:W1:Y:S01]  /*0040*/  S2UR UR6, SR_CTAID.X ;  /* 0x00000000000679c3 */ /* 0x000e620000002500 */
[C---:B0-----:R-:W-:Y:S01]  /*0050*/  ISETP.GE.U32.AND P0, PT, R0.reuse, 0x2, PT ;  /* 0x000000020000780c */ /* 0x041fe20003f06070 */
[----:B-1----:R-:W-:-:S12]  /*0060*/  IMAD R7, R0, UR6, R11 ;  /* 0x0000000600077c24 */ /* 0x002fd8000f8e020b */
[----:B--2---:R-:W-:Y:S05]  /*0070*/  @!P0 BRA `(.L_x_0) ;  /* 0x00000000005c8947 */ /* 0x004fea0003800000 */
[----:B------:R-:W0:Y:S01]  /*0080*/  LDC.64 R2, c[0x0][0x380] ;  /* 0x0000e000ff027b82 */ /* 0x000e220000000a00 */
[----:B------:R-:W-:Y:S02]  /*0090*/  IMAD.MOV.U32 R6, RZ, RZ, R0 ;  /* 0x000000ffff067224 */ /* 0x000fe400078e0000 */
[----:B0-----:R-:W-:-:S07]  /*00a0*/  IMAD.WIDE R2, R7, 0x4, R2 ;  /* 0x0000000407027825 */ /* 0x001fce00078e0202 */
.L_x_3:
[--C-:B------:R-:W-:Y:S01]  /*00b0*/  IMAD.MOV.U32 R10, RZ, RZ, R6.reuse ;  /* 0x000000ffff0a7224 */ /* 0x100fe200078e0006 */
[----:B------:R-:W-:Y:S01]  /*00c0*/  SHF.R.U32.HI R6, RZ, 0x1, R6 ;  /* 0x00000001ff067819 */ /* 0x000fe20000011606 */
[----:B------:R-:W-:Y:S03]  /*00d0*/  BSSY.RECONVERGENT B0, `(.L_x_1) ;  /* 0x000000e000007945 */ /* 0x000fe60003800200 */
[----:B------:R-:W-:-:S13]  /*00e0*/  ISETP.GE.U32.AND P0, PT, R11, R6, PT ;  /* 0x000000060b00720c */ /* 0x000fda0003f06070 */
[----:B0-----:R-:W-:Y:S05]  /*00f0*/  @P0 BRA `(.L_x_2) ;  /* 0x00000000002c0947 */ /* 0x001fea0003800000 */
[----:B------:R-:W0:Y:S02]  /*0100*/  LDC.64 R4, c[0x0][0x388] ;  /* 0x0000e200ff047b82 */ /* 0x000e240000000a00 */
[----:B0-----:R-:W2:Y:S01]  /*0110*/  LDG.E R5, desc[UR4][R4.64] ;  /* 0x0000000404057981 */ /* 0x001ea2000c1e1900 */
[----:B------:R-:W-:-:S05]  /*0120*/  IMAD.IADD R8, R7, 0x1, R6 ;  /* 0x0000000107087824 */ /* 0x000fca00078e0206 */
[----:B--2---:R-:W-:-:S13]  /*0130*/  ISETP.GE.AND P0, PT, R8, R5, PT ;  /* 0x000000050800720c */ /* 0x004fda0003f06270 */
[----:B------:R-:W-:Y:S05]  /*0140*/  @P0 BRA `(.L_x_2) ;  /* 0x0000000000180947 */ /* 0x000fea0003800000 */
[----:B------:R-:W-:Y:S01]  /*0150*/  LEA R4, P0, R6, R2, 0x2 ;  /* 0x0000000206047211 */ /* 0x000fe200078010ff */
[----:B------:R-:W2:Y:S04]  /*0160*/  LDG.E R8, desc[UR4][R2.64] ;  /* 0x0000000402087981 */ /* 0x000ea8000c1e1900 */
[----:B------:R-:W-:-:S06]  /*0170*/  IMAD.X R5, RZ, RZ, R3, P0 ;  /* 0x000000ffff057224 */ /* 0x000fcc00000e0603 */
[----:B------:R-:W2:Y:S02]  /*0180*/  LDG.E R5, desc[UR4][R4.64] ;  /* 0x0000000404057981 */ /* 0x000ea4000c1e1900 */
[----:B--2---:R-:W-:-:S05]  /*0190*/  LOP3.LUT R9, R5, R8, RZ, 0x3c, !PT ;  /* 0x0000000805097212 */ /* 0x004fca00078e3cff */
[----:B------:R0:W-:Y:S02]  /*01a0*/  STG.E desc[UR4][R2.64], R9 ;  /* 0x0000000902007986 */ /* 0x0001e4000c101904 */
.L_x_2:
[----:B------:R-:W-:Y:S05]  /*01b0*/  BSYNC.RECONVERGENT B0 ;  /* 0x0000000000007941 */ /* 0x000fea0003800200 */
.L_x_1:
[----:B------:R-:W-:Y:S01]  /*01c0*/  BAR.SYNC.DEFER_BLOCKING 0x0 ;  /* 0x0000000000007b1d */ /* 0x000fe20000010000 */
[----:B------:R-:W-:-:S13]  /*01d0*/  ISETP.GT.U32.AND P0, PT, R10, 0x3, PT ;  /* 0x000000030a00780c */ /* 0x000fda0003f04070 */
[----:B------:R-:W-:Y:S05]  /*01e0*/  @P0 BRA `(.L_x_3) ;  /* 0xfffffffc00b00947 */ /* 0x000fea000383ffff */
.L_x_0:
[----:B------:R-:W-:Y:S01]  /*01f0*/  BAR.SYNC.DEFER_BLOCKING 0x0 ;  /* 0x0000000000007b1d */ /* 0x000fe20000010000 */
[----:B------:R-:W-:-:S13]  /*0200*/  ISETP.NE.AND P0, PT, R7, RZ, PT ;  /* 0x000000ff0700720c */ /* 0x000fda0003f05270 */
[----:B------:R-:W-:Y:S05]  /*0210*/  @P0 EXIT ;  /* 0x000000000000094d */ /* 0x000fea0003800000 */
[----:B------:R-:W0:Y:S02]  /*0220*/  LDC.64 R6, c[0x0][0x388] ;  /* 0x0000e200ff067b82 */ /* 0x000e240000000a00 */
[----:B0-----:R-:W2:Y:S02]  /*0230*/  LDG.E R3, desc[UR4][R6.64] ;  /* 0x0000000406037981 */ /* 0x001ea4000c1e1900 */
[----:B--2---:R-:W-:-:S13]  /*0240*/  ISETP.GE.AND P0, PT, R0, R3, PT ;  /* 0x000000030000720c */ /* 0x004fda0003f06270 */
[----:B------:R-:W-:Y:S05]  /*0250*/  @P0 EXIT ;  /* 0x000000000000094d */ /* 0x000fea0003800000 */
[----:B------:R-:W0:Y:S08]  /*0260*/  LDC.64 R2, c[0x0][0x380] ;  /* 0x0000e000ff027b82 */ /* 0x000e300000000a00 */
[----:B------:R-:W1:Y:S01]  /*0270*/  LDC.64 R8, c[0x0][0x380] ;  /* 0x0000e000ff087b82 */ /* 0x000e620000000a00 */
[----:B0-----:R0:W5:Y:S01]  /*0280*/  LDG.E R11, desc[UR4][R2.64] ;  /* 0x00000004020b7981 */ /* 0x001162000c1e1900 */
[----:B------:R-:W-:-:S07]  /*0290*/  IMAD.MOV.U32 R13, RZ, RZ, R0 ;  /* 0x000000ffff0d7224 */ /* 0x000fce00078e0000 */
.L_x_4:
[----:B-1----:R-:W-:-:S06]  /*02a0*/  IMAD.WIDE R4, R13, 0x4, R8 ;  /* 0x000000040d047825 */ /* 0x002fcc00078e0208 */
[----:B------:R-:W2:Y:S02]  /*02b0*/  LDG.E R4, desc[UR4][R4.64] ;  /* 0x0000000404047981 */ /* 0x000ea4000c1e1900 */
[----:B--2--5:R-:W-:-:S05]  /*02c0*/  LOP3.LUT R11, R4, R11, RZ, 0x3c, !PT ;  /* 0x0000000b040b7212 */ /* 0x024fca00078e3cff */
[----:B------:R2:W-:Y:S04]  /*02d0*/  STG.E desc[UR4][R2.64], R11 ;  /* 0x0000000b02007986 */ /* 0x0005e8000c101904 */
[----:B------:R-:W3:Y:S01]  /*02e0*/  LDG.E R10, desc[UR4][R6.64] ;  /* 0x00000004060a7981 */ /* 0x000ee2000c1e1900 */
[----:B------:R-:W-:-:S05]  /*02f0*/  IMAD.IADD R13, R0, 0x1, R13 ;  /* 0x00000001000d7824 */ /* 0x000fca00078e020d */
[----:B---3--:R-:W-:-:S13]  /*0300*/  ISETP.GE.AND P0, PT, R13, R10, PT ;  /* 0x0000000a0d00720c */ /* 0x008fda0003f06270 */
[----:B--2---:R-:W-:Y:S05]  /*0310*/  @!P0 BRA `(.L_x_4) ;  /* 0xfffffffc00e08947 */ /* 0x004fea000383ffff */
[----:B------:R-:W-:Y:S05]  /*0320*/  EXIT ;  /* 0x000000000000794d */ /* 0x000fea0003800000 */
.L_x_5:
[----:B------:R-:W-:-:S00]  /*0330*/  BRA `(.L_x_5) ;  /* 0xfffffffc00fc7947 */ /* 0x000fc0000383ffff */
[----:B------:R-:W-:-:S00]  /*0340*/  NOP ;  /* 0x0000000000007918 */ /* 0x000fc00000000000 */
        /* <DEDUP_REMOVED lines=11> */
.L_x_6:


//--------------------- .nv.shared.reserved.0     --------------------------
	.section	.nv.shared.reserved.0,"aw",@nobits
	.weak		__nv_reservedSMEM_offset_0_alias
	.size		__nv_reservedSMEM_offset_0_alias, 0, 64
	.other		__nv_reservedSMEM_offset_0_alias,@"STO_CUDA_RESERVED_SHARED STV_DEFAULT"
__nv_reservedSMEM_offset_0_alias:
	.zero		0
	.zero		64


//--------------------- .nv.constant0._Z6xorsumPiS_ --------------------------
	.section	.nv.constant0._Z6xorsumPiS_,"a",@progbits
	.sectionflags	@""
	.align	4
.nv.constant0._Z6xorsumPiS_:
	.zero		912


//--------------------- SYMBOLS --------------------------

	.type		.nv.reservedSmem.offset0,@object
	.size		.nv.reservedSmem.offset0,0x4
